//
// Generated by NVIDIA NVVM Compiler
//
// Compiler Build ID: CL-36424714
// Cuda compilation tools, release 13.0, V13.0.88
// Based on NVVM 20.0.0
//

.version 9.0
.target sm_100
.address_size 64

	// .globl	_Z9reductionPKfPfi
// _ZZ9reductionPKfPfiE5sdata has been demoted

.visible .entry _Z9reductionPKfPfi(
	.param .u64 .ptr .align 1 _Z9reductionPKfPfi_param_0,
	.param .u64 .ptr .align 1 _Z9reductionPKfPfi_param_1,
	.param .u32 _Z9reductionPKfPfi_param_2
)
{
	.reg .pred 	%p<6>;
	.reg .b32 	%r<14>;
	.reg .b32 	%f<4>;
	.reg .b64 	%rd<8>;
	.reg .b64 	%fd<6>;
	// demoted variable
	.shared .align 8 .b8 _ZZ9reductionPKfPfiE5sdata[2048];
	ld.param.u64 	%rd1, [_Z9reductionPKfPfi_param_0];
	ld.param.u64 	%rd2, [_Z9reductionPKfPfi_param_1];
	ld.param.u32 	%r7, [_Z9reductionPKfPfi_param_2];
	mov.u32 	%r1, %tid.x;
	mov.u32 	%r8, %ctaid.x;
	mov.u32 	%r13, %ntid.x;
	mad.lo.s32 	%r3, %r8, %r13, %r1;
	setp.ge.s32 	%p1, %r3, %r7;
	shl.b32 	%r9, %r1, 3;
	mov.u32 	%r10, _ZZ9reductionPKfPfiE5sdata;
	add.s32 	%r4, %r10, %r9;
	@%p1 bra 	$L__BB0_2;
	cvta.to.global.u64 	%rd4, %rd1;
	mul.wide.s32 	%rd5, %r3, 4;
	add.s64 	%rd6, %rd4, %rd5;
	ld.global.f32 	%f1, [%rd6];
	cvt.f64.f32 	%fd1, %f1;
	st.shared.f64 	[%r4], %fd1;
	bra.uni 	$L__BB0_3;
$L__BB0_2:
	mov.b64 	%rd3, 0;
	st.shared.u64 	[%r4], %rd3;
$L__BB0_3:
	bar.sync 	0;
	setp.lt.u32 	%p2, %r13, 2;
	@%p2 bra 	$L__BB0_7;
$L__BB0_4:
	shr.u32 	%r6, %r13, 1;
	setp.ge.u32 	%p3, %r1, %r6;
	@%p3 bra 	$L__BB0_6;
	shl.b32 	%r11, %r6, 3;
	add.s32 	%r12, %r4, %r11;
	ld.shared.f64 	%fd2, [%r12];
	ld.shared.f64 	%fd3, [%r4];
	add.f64 	%fd4, %fd2, %fd3;
	st.shared.f64 	[%r4], %fd4;
$L__BB0_6:
	bar.sync 	0;
	setp.gt.u32 	%p4, %r13, 3;
	mov.u32 	%r13, %r6;
	@%p4 bra 	$L__BB0_4;
$L__BB0_7:
	setp.ne.s32 	%p5, %r1, 0;
	@%p5 bra 	$L__BB0_9;
	ld.shared.f64 	%fd5, [_ZZ9reductionPKfPfiE5sdata];
	cvt.rn.f32.f64 	%f2, %fd5;
	cvta.to.global.u64 	%rd7, %rd2;
	atom.global.add.f32 	%f3, [%rd7], %f2;
$L__BB0_9:
	ret;

}


// ===== COMPILED SASS (sm_100) =====

	.target	sm_100

	.elftype	@"ET_EXEC"


//--------------------- .note.nv.tkinfo           --------------------------
	.section	.note.nv.tkinfo,"",@"SHT_NOTE"
	.sectionflags	@"SHF_NOTE_NV_TKINFO"
	.tkinfo
        /*0018*/ 	.word	0x00000002
        /*0030*/ 	.string	""
        /*0030*/ 	.string	"ptxas"
        /*0030*/ 	.string	"Cuda compilation tools, release 13.0, V13.0.88"
        /*0030*/ 	.string	"Build cuda_13.0.r13.0/compiler.36424714_0"
        /*0030*/ 	.string	"-arch sm_100 -m 64 "



//--------------------- .note.nv.cuinfo           --------------------------
	.section	.note.nv.cuinfo,"",@"SHT_NOTE"
	.sectionflags	@"SHF_NOTE_NV_CUINFO"
        /*0018*/ 	.short	0x0002
        /*001a*/ 	.short	0x0064
        /*001c*/ 	.short	0x0082
	.zero		2


//--------------------- .nv.info                  --------------------------
	.section	.nv.info,"",@"SHT_CUDA_INFO"
	.align	4


	//----- nvinfo : EIATTR_REGCOUNT
	.align		4
        /*0000*/ 	.byte	0x04, 0x2f
        /*0002*/ 	.short	(.L_1 - .L_0)
	.align		4
.L_0:
        /*0004*/ 	.word	index@(_Z9reductionPKfPfi)
        /*0008*/ 	.word	0x0000000c


	//----- nvinfo : EIATTR_FRAME_SIZE
	.align		4
.L_1:
        /*000c*/ 	.byte	0x04, 0x11
        /*000e*/ 	.short	(.L_3 - .L_2)
	.align		4
.L_2:
        /*0010*/ 	.word	index@(_Z9reductionPKfPfi)
        /*0014*/ 	.word	0x00000000


	//----- nvinfo : EIATTR_MIN_STACK_SIZE
	.align		4
.L_3:
        /*0018*/ 	.byte	0x04, 0x12
        /*001a*/ 	.short	(.L_5 - .L_4)
	.align		4
.L_4:
        /*001c*/ 	.word	index@(_Z9reductionPKfPfi)
        /*0020*/ 	.word	0x00000000
.L_5:


//--------------------- .nv.compat                --------------------------
	.section	.nv.compat,"",@"SHT_CUDA_COMPAT_INFO"
	.align	4
        /*0000*/ 	.byte	0x02, 0x09, 0x00, 0x00, 0x02, 0x02, 0x01, 0x00, 0x02, 0x05, 0x05, 0x00, 0x03, 0x07, 0x01, 0x01
        /*0010*/ 	.byte	0x02, 0x03, 0x00, 0x00, 0x02, 0x06, 0x01, 0x00, 0x04, 0x0b, 0x08, 0x00, 0x01, 0x00, 0x00, 0x00
        /*0020*/ 	.byte	0x00, 0x00, 0x00, 0x00


//--------------------- .nv.info._Z9reductionPKfPfi --------------------------
	.section	.nv.info._Z9reductionPKfPfi,"",@"SHT_CUDA_INFO"
	.sectionflags	@""
	.align	4


	//----- nvinfo : EIATTR_CUDA_API_VERSION
	.align		4
        /*0000*/ 	.byte	0x04, 0x37
        /*0002*/ 	.short	(.L_7 - .L_6)
.L_6:
        /*0004*/ 	.word	0x00000082


	//----- nvinfo : EIATTR_KPARAM_INFO
	.align		4
.L_7:
        /*0008*/ 	.byte	0x04, 0x17
        /*000a*/ 	.short	(.L_9 - .L_8)
.L_8:
        /*000c*/ 	.word	0x00000000
        /*0010*/ 	.short	0x0002
        /*0012*/ 	.short	0x0010
        /*0014*/ 	.byte	0x00, 0xf0, 0x11, 0x00


	//----- nvinfo : EIATTR_KPARAM_INFO
	.align		4
.L_9:
        /*0018*/ 	.byte	0x04, 0x17
        /*001a*/ 	.short	(.L_11 - .L_10)
.L_10:
        /*001c*/ 	.word	0x00000000
        /*0020*/ 	.short	0x0001
        /*0022*/ 	.short	0x0008
        /*0024*/ 	.byte	0x00, 0xf5, 0x21, 0x00


	//----- nvinfo : EIATTR_KPARAM_INFO
	.align		4
.L_11:
        /*0028*/ 	.byte	0x04, 0x17
        /*002a*/ 	.short	(.L_13 - .L_12)
.L_12:
        /*002c*/ 	.word	0x00000000
        /*0030*/ 	.short	0x0000
        /*0032*/ 	.short	0x0000
        /*0034*/ 	.byte	0x00, 0xf5, 0x21, 0x00


	//----- nvinfo : EIATTR_SPARSE_MMA_MASK
	.align		4
.L_13:
        /*0038*/ 	.byte	0x03, 0x50
        /*003a*/ 	.short	0x0000


	//----- nvinfo : EIATTR_MAXREG_COUNT
	.align		4
        /*003c*/ 	.byte	0x03, 0x1b
        /*003e*/ 	.short	0x00ff


	//----- nvinfo : EIATTR_NUM_BARRIERS
	.align		4
        /*0040*/ 	.byte	0x02, 0x4c
        /*0042*/ 	.byte	0x01
	.zero		1


	//----- nvinfo : EIATTR_MERCURY_ISA_VERSION
	.align		4
        /*0044*/ 	.byte	0x03, 0x5f
        /*0046*/ 	.short	0x0101


	//----- nvinfo : EIATTR_VRC_CTA_INIT_COUNT
	.align		4
        /*0048*/ 	.byte	0x02, 0x4a
	.zero		1
	.zero		1


	//----- nvinfo : EIATTR_EXIT_INSTR_OFFSETS
	.align		4
        /*004c*/ 	.byte	0x04, 0x1c
        /*004e*/ 	.short	(.L_15 - .L_14)


	//   ....[0]....
.L_14:
        /*0050*/ 	.word	0x00000210


	//   ....[1]....
        /*0054*/ 	.word	0x00000290


	//----- nvinfo : EIATTR_CBANK_PARAM_SIZE
	.align		4
.L_15:
        /*0058*/ 	.byte	0x03, 0x19
        /*005a*/ 	.short	0x0014


	//----- nvinfo : EIATTR_PARAM_CBANK
	.align		4
        /*005c*/ 	.byte	0x04, 0x0a
        /*005e*/ 	.short	(.L_17 - .L_16)
	.align		4
.L_16:
        /*0060*/ 	.word	index@(.nv.constant0._Z9reductionPKfPfi)
        /*0064*/ 	.short	0x0380
        /*0066*/ 	.short	0x0014


	//----- nvinfo : EIATTR_SW_WAR
	.align		4
.L_17:
        /*0068*/ 	.byte	0x04, 0x36
        /*006a*/ 	.short	(.L_19 - .L_18)
.L_18:
        /*006c*/ 	.word	0x00000008
.L_19:


//--------------------- .nv.callgraph             --------------------------
	.section	.nv.callgraph,"",@"SHT_CUDA_CALLGRAPH"
	.align	4
	.sectionentsize	8
	.align		4
        /*0000*/ 	.word	0x00000000
	.align		4
        /*0004*/ 	.word	0xffffffff
	.align		4
        /*0008*/ 	.word	0x00000000
	.align		4
        /*000c*/ 	.word	0xfffffffe
	.align		4
        /*0010*/ 	.word	0x00000000
	.align		4
        /*0014*/ 	.word	0xfffffffd
	.align		4
        /*0018*/ 	.word	0x00000000
	.align		4
        /*001c*/ 	.word	0xfffffffc


//--------------------- .text._Z9reductionPKfPfi  --------------------------
	.section	.text._Z9reductionPKfPfi,"ax",@progbits
	.align	128
        .global         _Z9reductionPKfPfi
        .type           _Z9reductionPKfPfi,@function
        .size           _Z9reductionPKfPfi,(.L_x_3 - _Z9reductionPKfPfi)
        .other          _Z9reductionPKfPfi,@"STO_CUDA_ENTRY STV_DEFAULT"
_Z9reductionPKfPfi:
.text._Z9reductionPKfPfi:
[----:B------:R-:W-:Y:S01]  /*0000*/  LDC R1, c[0x0][0x37c] ;  /* 0x0000df00ff017b82 */ /* 0x000fe20000000800 */
[----:B------:R-:W0:Y:S07]  /*0010*/  S2R R9, SR_TID.X ;  /* 0x0000000000097919 */ /* 0x000e2e0000002100 */
[----:B------:R-:W0:Y:S01]  /*0020*/  S2UR UR4, SR_CTAID.X ;  /* 0x00000000000479c3 */ /* 0x000e220000002500 */
[----:B------:R-:W1:Y:S01]  /*0030*/  LDCU UR5, c[0x0][0x390] ;  /* 0x00007200ff0577ac */ /* 0x000e620008000800 */
[----:B------:R-:W2:Y:S06]  /*0040*/  LDCU.64 UR6, c[0x0][0x358] ;  /* 0x00006b00ff0677ac */ /* 0x000eac0008000a00 */
[----:B------:R-:W0:Y:S02]  /*0050*/  LDC R0, c[0x0][0x360] ;  /* 0x0000d800ff007b82 */ /* 0x000e240000000800 */
[----:B0-----:R-:W-:-:S05]  /*0060*/  IMAD R5, R0, UR4, R9 ;  /* 0x0000000400057c24 */ /* 0x001fca000f8e0209 */
[----:B-1----:R-:W-:-:S13]  /*0070*/  ISETP.GE.AND P1, PT, R5, UR5, PT ;  /* 0x0000000505007c0c */ /* 0x002fda000bf26270 */
[----:B------:R-:W0:Y:S02]  /*0080*/  @!P1 LDC.64 R2, c[0x0][0x380] ;  /* 0x0000e000ff029b82 */ /* 0x000e240000000a00 */
[----:B0-----:R-:W-:-:S06]  /*0090*/  @!P1 IMAD.WIDE R2, R5, 0x4, R2 ;  /* 0x0000000405029825 */ /* 0x001fcc00078e0202 */
[----:B--2---:R-:W2:Y:S01]  /*00a0*/  @!P1 LDG.E R2, desc[UR6][R2.64] ;  /* 0x0000000602029981 */ /* 0x004ea2000c1e1900 */
[----:B------:R-:W0:Y:S01]  /*00b0*/  S2UR UR5, SR_CgaCtaId ;  /* 0x00000000000579c3 */ /* 0x000e220000008800 */
[----:B------:R-:W-:Y:S01]  /*00c0*/  UMOV UR4, 0x400 ;  /* 0x0000040000047882 */ /* 0x000fe20000000000 */
[----:B------:R-:W-:Y:S02]  /*00d0*/  ISETP.GE.U32.AND P2, PT, R0, 0x2, PT ;  /* 0x000000020000780c */ /* 0x000fe40003f46070 */
[----:B------:R-:W-:Y:S01]  /*00e0*/  ISETP.NE.AND P0, PT, R9, RZ, PT ;  /* 0x000000ff0900720c */ /* 0x000fe20003f05270 */
[----:B0-----:R-:W-:-:S06]  /*00f0*/  ULEA UR4, UR5, UR4, 0x18 ;  /* 0x0000000405047291 */ /* 0x001fcc000f8ec0ff */
[----:B------:R-:W-:Y:S01]  /*0100*/  LEA R7, R9, UR4, 0x3 ;  /* 0x0000000409077c11 */ /* 0x000fe2000f8e18ff */
[----:B--2---:R-:W0:Y:S04]  /*0110*/  @!P1 F2F.F64.F32 R4, R2 ;  /* 0x0000000200049310 */ /* 0x004e280000201800 */
[----:B0-----:R0:W-:Y:S04]  /*0120*/  @!P1 STS.64 [R7], R4 ;  /* 0x0000000407009388 */ /* 0x0011e80000000a00 */
[----:B------:R0:W-:Y:S01]  /*0130*/  @P1 STS.64 [R7], RZ ;  /* 0x000000ff07001388 */ /* 0x0001e20000000a00 */
[----:B------:R-:W-:Y:S06]  /*0140*/  BAR.SYNC.DEFER_BLOCKING 0x0 ;  /* 0x0000000000007b1d */ /* 0x000fec0000010000 */
[----:B------:R-:W-:Y:S05]  /*0150*/  @!P2 BRA `(.L_x_0) ;  /* 0x00000000002ca947 */ /* 0x000fea0003800000 */
.L_x_1:
[----:B------:R-:W-:-:S04]  /*0160*/  SHF.R.U32.HI R8, RZ, 0x1, R0 ;  /* 0x00000001ff087819 */ /* 0x000fc80000011600 */
[----:B------:R-:W-:-:S13]  /*0170*/  ISETP.GE.U32.AND P1, PT, R9, R8, PT ;  /* 0x000000080900720c */ /* 0x000fda0003f26070 */
[----:B------:R-:W-:Y:S01]  /*0180*/  @!P1 IMAD R6, R8, 0x8, R7 ;  /* 0x0000000808069824 */ /* 0x000fe200078e0207 */
[----:B0-----:R-:W-:Y:S04]  /*0190*/  @!P1 LDS.64 R4, [R7] ;  /* 0x0000000007049984 */ /* 0x001fe80000000a00 */
[----:B------:R-:W0:Y:S02]  /*01a0*/  @!P1 LDS.64 R2, [R6] ;  /* 0x0000000006029984 */ /* 0x000e240000000a00 */
[----:B0-----:R-:W-:-:S07]  /*01b0*/  @!P1 DADD R2, R2, R4 ;  /* 0x0000000002029229 */ /* 0x001fce0000000004 */
[----:B------:R1:W-:Y:S01]  /*01c0*/  @!P1 STS.64 [R7], R2 ;  /* 0x0000000207009388 */ /* 0x0003e20000000a00 */
[----:B------:R-:W-:Y:S01]  /*01d0*/  BAR.SYNC.DEFER_BLOCKING 0x0 ;  /* 0x0000000000007b1d */ /* 0x000fe20000010000 */
[----:B------:R-:W-:Y:S01]  /*01e0*/  ISETP.GT.U32.AND P1, PT, R0, 0x3, PT ;  /* 0x000000030000780c */ /* 0x000fe20003f24070 */
[----:B------:R-:W-:-:S12]  /*01f0*/  IMAD.MOV.U32 R0, RZ, RZ, R8 ;  /* 0x000000ffff007224 */ /* 0x000fd800078e0008 */
[----:B-1----:R-:W-:Y:S05]  /*0200*/  @P1 BRA `(.L_x_1) ;  /* 0xfffffffc00d41947 */ /* 0x002fea000383ffff */
.L_x_0:
[----:B------:R-:W-:Y:S05]  /*0210*/  @P0 EXIT ;  /* 0x000000000000094d */ /* 0x000fea0003800000 */
[----:B------:R-:W1:Y:S01]  /*0220*/  S2UR UR5, SR_CgaCtaId ;  /* 0x00000000000579c3 */ /* 0x000e620000008800 */
[----:B------:R-:W-:-:S07]  /*0230*/  UMOV UR4, 0x400 ;  /* 0x0000040000047882 */ /* 0x000fce0000000000 */
[----:B0-----:R-:W0:Y:S01]  /*0240*/  LDC.64 R4, c[0x0][0x388] ;  /* 0x0000e200ff047b82 */ /* 0x001e220000000a00 */
[----:B-1----:R-:W-:-:S09]  /*0250*/  ULEA UR4, UR5, UR4, 0x18 ;  /* 0x0000000405047291 */ /* 0x002fd2000f8ec0ff */
[----:B------:R-:W1:Y:S02]  /*0260*/  LDS.64 R2, [UR4] ;  /* 0x00000004ff027984 */ /* 0x000e640008000a00 */
[----:B-1----:R-:W0:Y:S02]  /*0270*/  F2F.F32.F64 R3, R2 ;  /* 0x0000000200037310 */ /* 0x002e240000301000 */
[----:B0-----:R-:W-:Y:S01]  /*0280*/  REDG.E.ADD.F32.FTZ.RN.STRONG.GPU desc[UR6][R4.64], R3 ;  /* 0x00000003040079a6 */ /* 0x001fe2000c12f306 */
[----:B------:R-:W-:Y:S05]  /*0290*/  EXIT ;  /* 0x000000000000794d */ /* 0x000fea0003800000 */
.L_x_2:
[----:B------:R-:W-:-:S00]  /*02a0*/  BRA `(.L_x_2) ;  /* 0xfffffffc00fc7947 */ /* 0x000fc0000383ffff */
[----:B------:R-:W-:-:S00]  /*02b0*/  NOP ;  /* 0x0000000000007918 */ /* 0x000fc00000000000 */
        /* <DEDUP_REMOVED lines=12> */
.L_x_3:


//--------------------- .nv.shared._Z9reductionPKfPfi --------------------------
	.section	.nv.shared._Z9reductionPKfPfi,"aw",@nobits
	.sectionflags	@""
	.align	8
.nv.shared._Z9reductionPKfPfi:
	.zero		3072


//--------------------- .nv.shared.reserved.0     --------------------------
	.section	.nv.shared.reserved.0,"aw",@nobits
	.weak		__nv_reservedSMEM_offset_0_alias
	.size		__nv_reservedSMEM_offset_0_alias, 0, 64
	.other		__nv_reservedSMEM_offset_0_alias,@"STO_CUDA_RESERVED_SHARED STV_DEFAULT"
__nv_reservedSMEM_offset_0_alias:
	.zero		0
	.zero		64


//--------------------- .nv.constant0._Z9reductionPKfPfi --------------------------
	.section	.nv.constant0._Z9reductionPKfPfi,"a",@progbits
	.sectionflags	@""
	.align	4
.nv.constant0._Z9reductionPKfPfi:
	.zero		916


//--------------------- SYMBOLS --------------------------

	.type		.nv.reservedSmem.offset0,@object
	.size		.nv.reservedSmem.offset0,0x4
	.type		.nv.reservedSmem.cap,@object
	.size		.nv.reservedSmem.cap,0x4
